//
// Generated by NVIDIA NVVM Compiler
//
// Compiler Build ID: CL-36424714
// Cuda compilation tools, release 13.0, V13.0.88
// Based on NVVM 20.0.0
//

.version 9.0
.target sm_100
.address_size 64

	// .globl	_Z11gemm_kernelPfS_S_iii
.extern .func  (.param .b32 func_retval0) vprintf
(
	.param .b64 vprintf_param_0,
	.param .b64 vprintf_param_1
)
;
.global .align 1 .b8 $str[49] = {98, 108, 111, 99, 107, 73, 100, 120, 46, 120, 58, 37, 100, 32, 98, 108, 111, 99, 107, 68, 105, 109, 46, 120, 58, 37, 100, 32, 116, 104, 114, 101, 97, 100, 73, 100, 120, 46, 120, 58, 37, 100, 32, 120, 58, 37, 100, 10};
.global .align 1 .b8 $str$1[49] = {98, 108, 111, 99, 107, 73, 100, 120, 46, 121, 58, 37, 100, 32, 98, 108, 111, 99, 107, 68, 105, 109, 46, 121, 58, 37, 100, 32, 116, 104, 114, 101, 97, 100, 73, 100, 120, 46, 121, 58, 37, 100, 32, 121, 58, 37, 100, 10};

.visible .entry _Z11gemm_kernelPfS_S_iii(
	.param .u64 .ptr .align 1 _Z11gemm_kernelPfS_S_iii_param_0,
	.param .u64 .ptr .align 1 _Z11gemm_kernelPfS_S_iii_param_1,
	.param .u64 .ptr .align 1 _Z11gemm_kernelPfS_S_iii_param_2,
	.param .u32 _Z11gemm_kernelPfS_S_iii_param_3,
	.param .u32 _Z11gemm_kernelPfS_S_iii_param_4,
	.param .u32 _Z11gemm_kernelPfS_S_iii_param_5
)
{
	.local .align 16 .b8 	__local_depot0[16];
	.reg .b64 	%SP;
	.reg .b64 	%SPL;
	.reg .b32 	%r<13>;
	.reg .b64 	%rd<7>;

	mov.u64 	%SPL, __local_depot0;
	cvta.local.u64 	%SP, %SPL;
	add.u64 	%rd1, %SP, 0;
	add.u64 	%rd2, %SPL, 0;
	mov.u32 	%r1, %ctaid.x;
	mov.u32 	%r2, %ntid.x;
	mov.u32 	%r3, %tid.x;
	mad.lo.s32 	%r4, %r1, %r2, %r3;
	mov.u32 	%r5, %ctaid.y;
	mov.u32 	%r6, %ntid.y;
	mov.u32 	%r7, %tid.y;
	mad.lo.s32 	%r8, %r5, %r6, %r7;
	st.local.v4.u32 	[%rd2], {%r1, %r2, %r3, %r4};
	mov.u64 	%rd3, $str;
	cvta.global.u64 	%rd4, %rd3;
	{ // callseq 0, 0
	.param .b64 param0;
	st.param.b64 	[param0], %rd4;
	.param .b64 param1;
	st.param.b64 	[param1], %rd1;
	.param .b32 retval0;
	call.uni (retval0), 
	vprintf, 
	(
	param0, 
	param1
	);
	ld.param.b32 	%r9, [retval0];
	} // callseq 0
	st.local.v4.u32 	[%rd2], {%r5, %r6, %r7, %r8};
	mov.u64 	%rd5, $str$1;
	cvta.global.u64 	%rd6, %rd5;
	{ // callseq 1, 0
	.param .b64 param0;
	st.param.b64 	[param0], %rd6;
	.param .b64 param1;
	st.param.b64 	[param1], %rd1;
	.param .b32 retval0;
	call.uni (retval0), 
	vprintf, 
	(
	param0, 
	param1
	);
	ld.param.b32 	%r11, [retval0];
	} // callseq 1
	ret;

}


// ===== COMPILED SASS (sm_100) =====

	.target	sm_100

	.elftype	@"ET_EXEC"


//--------------------- .note.nv.tkinfo           --------------------------
	.section	.note.nv.tkinfo,"",@"SHT_NOTE"
	.sectionflags	@"SHF_NOTE_NV_TKINFO"
	.tkinfo
        /*0018*/ 	.word	0x00000002
        /*0030*/ 	.string	""
        /*0030*/ 	.string	"ptxas"
        /*0030*/ 	.string	"Cuda compilation tools, release 13.0, V13.0.88"
        /*0030*/ 	.string	"Build cuda_13.0.r13.0/compiler.36424714_0"
        /*0030*/ 	.string	"-arch sm_100 -m 64 "



//--------------------- .note.nv.cuinfo           --------------------------
	.section	.note.nv.cuinfo,"",@"SHT_NOTE"
	.sectionflags	@"SHF_NOTE_NV_CUINFO"
        /*0018*/ 	.short	0x0002
        /*001a*/ 	.short	0x0064
        /*001c*/ 	.short	0x0082
	.zero		2


//--------------------- .nv.info                  --------------------------
	.section	.nv.info,"",@"SHT_CUDA_INFO"
	.align	4


	//----- nvinfo : EIATTR_REGCOUNT
	.align		4
        /*0000*/ 	.byte	0x04, 0x2f
        /*0002*/ 	.short	(.L_3 - .L_2)
	.align		4
.L_2:
        /*0004*/ 	.word	index@(_Z11gemm_kernelPfS_S_iii)
        /*0008*/ 	.word	0x0000001a


	//----- nvinfo : EIATTR_FRAME_SIZE
	.align		4
.L_3:
        /*000c*/ 	.byte	0x04, 0x11
        /*000e*/ 	.short	(.L_5 - .L_4)
	.align		4
.L_4:
        /*0010*/ 	.word	index@(_Z11gemm_kernelPfS_S_iii)
        /*0014*/ 	.word	0x00000010


	//----- nvinfo : EIATTR_MIN_STACK_SIZE
	.align		4
.L_5:
        /*0018*/ 	.byte	0x04, 0x12
        /*001a*/ 	.short	(.L_7 - .L_6)
	.align		4
.L_6:
        /*001c*/ 	.word	index@(_Z11gemm_kernelPfS_S_iii)
        /*0020*/ 	.word	0x00000010
.L_7:


//--------------------- .nv.compat                --------------------------
	.section	.nv.compat,"",@"SHT_CUDA_COMPAT_INFO"
	.align	4
        /*0000*/ 	.byte	0x02, 0x09, 0x00, 0x00, 0x02, 0x02, 0x01, 0x00, 0x02, 0x05, 0x05, 0x00, 0x03, 0x07, 0x01, 0x01
        /*0010*/ 	.byte	0x02, 0x03, 0x00, 0x00, 0x02, 0x06, 0x01, 0x00, 0x04, 0x0b, 0x08, 0x00, 0x09, 0x00, 0x00, 0x00
        /*0020*/ 	.byte	0x00, 0x00, 0x00, 0x00


//--------------------- .nv.info._Z11gemm_kernelPfS_S_iii --------------------------
	.section	.nv.info._Z11gemm_kernelPfS_S_iii,"",@"SHT_CUDA_INFO"
	.sectionflags	@""
	.align	4


	//----- nvinfo : EIATTR_CUDA_API_VERSION
	.align		4
        /*0000*/ 	.byte	0x04, 0x37
        /*0002*/ 	.short	(.L_9 - .L_8)
.L_8:
        /*0004*/ 	.word	0x00000082


	//----- nvinfo : EIATTR_KPARAM_INFO
	.align		4
.L_9:
        /*0008*/ 	.byte	0x04, 0x17
        /*000a*/ 	.short	(.L_11 - .L_10)
.L_10:
        /*000c*/ 	.word	0x00000000
        /*0010*/ 	.short	0x0005
        /*0012*/ 	.short	0x0020
        /*0014*/ 	.byte	0x00, 0xf0, 0x11, 0x00


	//----- nvinfo : EIATTR_KPARAM_INFO
	.align		4
.L_11:
        /*0018*/ 	.byte	0x04, 0x17
        /*001a*/ 	.short	(.L_13 - .L_12)
.L_12:
        /*001c*/ 	.word	0x00000000
        /*0020*/ 	.short	0x0004
        /*0022*/ 	.short	0x001c
        /*0024*/ 	.byte	0x00, 0xf0, 0x11, 0x00


	//----- nvinfo : EIATTR_KPARAM_INFO
	.align		4
.L_13:
        /*0028*/ 	.byte	0x04, 0x17
        /*002a*/ 	.short	(.L_15 - .L_14)
.L_14:
        /*002c*/ 	.word	0x00000000
        /*0030*/ 	.short	0x0003
        /*0032*/ 	.short	0x0018
        /*0034*/ 	.byte	0x00, 0xf0, 0x11, 0x00


	//----- nvinfo : EIATTR_KPARAM_INFO
	.align		4
.L_15:
        /*0038*/ 	.byte	0x04, 0x17
        /*003a*/ 	.short	(.L_17 - .L_16)
.L_16:
        /*003c*/ 	.word	0x00000000
        /*0040*/ 	.short	0x0002
        /*0042*/ 	.short	0x0010
        /*0044*/ 	.byte	0x00, 0xf5, 0x21, 0x00


	//----- nvinfo : EIATTR_KPARAM_INFO
	.align		4
.L_17:
        /*0048*/ 	.byte	0x04, 0x17
        /*004a*/ 	.short	(.L_19 - .L_18)
.L_18:
        /*004c*/ 	.word	0x00000000
        /*0050*/ 	.short	0x0001
        /*0052*/ 	.short	0x0008
        /*0054*/ 	.byte	0x00, 0xf5, 0x21, 0x00


	//----- nvinfo : EIATTR_KPARAM_INFO
	.align		4
.L_19:
        /*0058*/ 	.byte	0x04, 0x17
        /*005a*/ 	.short	(.L_21 - .L_20)
.L_20:
        /*005c*/ 	.word	0x00000000
        /*0060*/ 	.short	0x0000
        /*0062*/ 	.short	0x0000
        /*0064*/ 	.byte	0x00, 0xf5, 0x21, 0x00


	//----- nvinfo : EIATTR_SPARSE_MMA_MASK
	.align		4
.L_21:
        /*0068*/ 	.byte	0x03, 0x50
        /*006a*/ 	.short	0x0000


	//----- nvinfo : EIATTR_MAXREG_COUNT
	.align		4
        /*006c*/ 	.byte	0x03, 0x1b
        /*006e*/ 	.short	0x00ff


	//----- nvinfo : EIATTR_EXTERNS
	.align		4
        /*0070*/ 	.byte	0x04, 0x0f
        /*0072*/ 	.short	(.L_23 - .L_22)


	//   ....[0]....
	.align		4
.L_22:
        /*0074*/ 	.word	index@(vprintf)


	//----- nvinfo : EIATTR_MERCURY_ISA_VERSION
	.align		4
.L_23:
        /*0078*/ 	.byte	0x03, 0x5f
        /*007a*/ 	.short	0x0101


	//----- nvinfo : EIATTR_VRC_CTA_INIT_COUNT
	.align		4
        /*007c*/ 	.byte	0x02, 0x4a
	.zero		1
	.zero		1


	//----- nvinfo : EIATTR_SYSCALL_OFFSETS
	.align		4
        /*0080*/ 	.byte	0x04, 0x46
        /*0082*/ 	.short	(.L_25 - .L_24)


	//   ....[0]....
.L_24:
        /*0084*/ 	.word	0x00000170


	//   ....[1]....
        /*0088*/ 	.word	0x00000200


	//----- nvinfo : EIATTR_EXIT_INSTR_OFFSETS
	.align		4
.L_25:
        /*008c*/ 	.byte	0x04, 0x1c
        /*008e*/ 	.short	(.L_27 - .L_26)


	//   ....[0]....
.L_26:
        /*0090*/ 	.word	0x00000210


	//----- nvinfo : EIATTR_CBANK_PARAM_SIZE
	.align		4
.L_27:
        /*0094*/ 	.byte	0x03, 0x19
        /*0096*/ 	.short	0x0024


	//----- nvinfo : EIATTR_PARAM_CBANK
	.align		4
        /*0098*/ 	.byte	0x04, 0x0a
        /*009a*/ 	.short	(.L_29 - .L_28)
	.align		4
.L_28:
        /*009c*/ 	.word	index@(.nv.constant0._Z11gemm_kernelPfS_S_iii)
        /*00a0*/ 	.short	0x0380
        /*00a2*/ 	.short	0x0024


	//----- nvinfo : EIATTR_SW_WAR
	.align		4
.L_29:
        /*00a4*/ 	.byte	0x04, 0x36
        /*00a6*/ 	.short	(.L_31 - .L_30)
.L_30:
        /*00a8*/ 	.word	0x00000008
.L_31:


//--------------------- .nv.callgraph             --------------------------
	.section	.nv.callgraph,"",@"SHT_CUDA_CALLGRAPH"
	.align	4
	.sectionentsize	8
	.align		4
        /*0000*/ 	.word	0x00000000
	.align		4
        /*0004*/ 	.word	0xffffffff
	.align		4
        /*0008*/ 	.word	index@(_Z11gemm_kernelPfS_S_iii)
	.align		4
        /*000c*/ 	.word	index@(vprintf)
	.align		4
        /*0010*/ 	.word	0x00000000
	.align		4
        /*0014*/ 	.word	0xfffffffe
	.align		4
        /*0018*/ 	.word	0x00000000
	.align		4
        /*001c*/ 	.word	0xfffffffd
	.align		4
        /*0020*/ 	.word	0x00000000
	.align		4
        /*0024*/ 	.word	0xfffffffc


//--------------------- .nv.constant4             --------------------------
	.section	.nv.constant4,"a",@progbits
	.align	8
	.align		8
.nv.constant4:
        /*0000*/ 	.dword	vprintf
	.align		8
        /*0008*/ 	.dword	$str
	.align		8
        /*0010*/ 	.dword	$str$1


//--------------------- .text._Z11gemm_kernelPfS_S_iii --------------------------
	.section	.text._Z11gemm_kernelPfS_S_iii,"ax",@progbits
	.align	128
        .global         _Z11gemm_kernelPfS_S_iii
        .type           _Z11gemm_kernelPfS_S_iii,@function
        .size           _Z11gemm_kernelPfS_S_iii,(.L_x_3 - _Z11gemm_kernelPfS_S_iii)
        .other          _Z11gemm_kernelPfS_S_iii,@"STO_CUDA_ENTRY STV_DEFAULT"
_Z11gemm_kernelPfS_S_iii:
.text._Z11gemm_kernelPfS_S_iii:
[----:B------:R-:W0:Y:S01]  /*0000*/  LDC R1, c[0x0][0x37c] ;  /* 0x0000df00ff017b82 */ /* 0x000e220000000800 */
[----:B------:R-:W1:Y:S01]  /*0010*/  S2R R12, SR_CTAID.X ;  /* 0x00000000000c7919 */ /* 0x000e620000002500 */
[----:B------:R-:W2:Y:S06]  /*0020*/  LDCU UR5, c[0x0][0x2fc] ;  /* 0x00005f80ff0577ac */ /* 0x000eac0008000800 */
[----:B------:R-:W1:Y:S01]  /*0030*/  LDC R13, c[0x0][0x360] ;  /* 0x0000d800ff0d7b82 */ /* 0x000e620000000800 */
[----:B0-----:R-:W-:Y:S01]  /*0040*/  VIADD R1, R1, 0xfffffff0 ;  /* 0xfffffff001017836 */ /* 0x001fe20000000000 */
[----:B------:R-:W1:Y:S01]  /*0050*/  S2R R14, SR_TID.X ;  /* 0x00000000000e7919 */ /* 0x000e620000002100 */
[----:B------:R-:W0:Y:S01]  /*0060*/  LDCU UR4, c[0x0][0x2f8] ;  /* 0x00005f00ff0477ac */ /* 0x000e220008000800 */
[----:B------:R-:W-:Y:S01]  /*0070*/  MOV R2, 0x0 ;  /* 0x0000000000027802 */ /* 0x000fe20000000f00 */
[----:B------:R-:W3:Y:S01]  /*0080*/  S2R R16, SR_CTAID.Y ;  /* 0x0000000000107919 */ /* 0x000ee20000002600 */
[----:B------:R-:W4:Y:S02]  /*0090*/  LDCU.64 UR6, c[0x4][0x8] ;  /* 0x01000100ff0677ac */ /* 0x000f240008000a00 */
[----:B------:R-:W3:Y:S01]  /*00a0*/  LDC R17, c[0x0][0x364] ;  /* 0x0000d900ff117b82 */ /* 0x000ee20000000800 */
[----:B------:R-:W3:Y:S07]  /*00b0*/  S2R R18, SR_TID.Y ;  /* 0x0000000000127919 */ /* 0x000eee0000002200 */
[----:B------:R5:W5:Y:S01]  /*00c0*/  LDC.64 R8, c[0x4][R2] ;  /* 0x0100000002087b82 */ /* 0x000b620000000a00 */
[----:B0-----:R-:W-:-:S02]  /*00d0*/  IADD3 R22, P0, PT, R1, UR4, RZ ;  /* 0x0000000401167c10 */ /* 0x001fc4000ff1e0ff */
[----:B----4-:R-:W-:-:S03]  /*00e0*/  MOV R4, UR6 ;  /* 0x0000000600047c02 */ /* 0x010fc60008000f00 */
[----:B--2---:R-:W-:Y:S01]  /*00f0*/  IMAD.X R23, RZ, RZ, UR5, P0 ;  /* 0x00000005ff177e24 */ /* 0x004fe200080e06ff */
[----:B------:R-:W-:Y:S01]  /*0100*/  MOV R6, R22 ;  /* 0x0000001600067202 */ /* 0x000fe20000000f00 */
[----:B------:R-:W-:Y:S02]  /*0110*/  IMAD.U32 R5, RZ, RZ, UR7 ;  /* 0x00000007ff057e24 */ /* 0x000fe4000f8e00ff */
[----:B------:R-:W-:Y:S02]  /*0120*/  IMAD.MOV.U32 R7, RZ, RZ, R23 ;  /* 0x000000ffff077224 */ /* 0x000fe400078e0017 */
[----:B-1----:R-:W-:-:S05]  /*0130*/  IMAD R15, R12, R13, R14 ;  /* 0x0000000d0c0f7224 */ /* 0x002fca00078e020e */
[----:B------:R0:W-:Y:S02]  /*0140*/  STL.128 [R1], R12 ;  /* 0x0000000c01007387 */ /* 0x0001e40000100c00 */
[----:B0--3--:R-:W-:-:S07]  /*0150*/  IMAD R19, R16, R17, R18 ;  /* 0x0000001110137224 */ /* 0x009fce00078e0212 */
[----:B------:R-:W-:-:S07]  /*0160*/  LEPC R20, `(.L_x_0) ;  /* 0x000000001014794e */ /* 0x000fce0000000000 */
[----:B-----5:R-:W-:Y:S05]  /*0170*/  CALL.ABS.NOINC R8 ;  /* 0x0000000008007343 */ /* 0x020fea0003c00000 */
.L_x_0:
[----:B------:R0:W-:Y:S01]  /*0180*/  STL.128 [R1], R16 ;  /* 0x0000001001007387 */ /* 0x0001e20000100c00 */
[----:B------:R-:W1:Y:S01]  /*0190*/  LDC.64 R2, c[0x4][R2] ;  /* 0x0100000002027b82 */ /* 0x000e620000000a00 */
[----:B------:R-:W2:Y:S01]  /*01a0*/  LDCU.64 UR4, c[0x4][0x10] ;  /* 0x01000200ff0477ac */ /* 0x000ea20008000a00 */
[----:B------:R-:W-:Y:S01]  /*01b0*/  MOV R6, R22 ;  /* 0x0000001600067202 */ /* 0x000fe20000000f00 */
[----:B------:R-:W-:Y:S01]  /*01c0*/  IMAD.MOV.U32 R7, RZ, RZ, R23 ;  /* 0x000000ffff077224 */ /* 0x000fe200078e0017 */
[----:B--2---:R-:W-:Y:S01]  /*01d0*/  MOV R4, UR4 ;  /* 0x0000000400047c02 */ /* 0x004fe20008000f00 */
[----:B0-----:R-:W-:-:S07]  /*01e0*/  IMAD.U32 R5, RZ, RZ, UR5 ;  /* 0x00000005ff057e24 */ /* 0x001fce000f8e00ff */
[----:B------:R-:W-:-:S07]  /*01f0*/  LEPC R20, `(.L_x_1) ;  /* 0x000000001014794e */ /* 0x000fce0000000000 */
[----:B-1----:R-:W-:Y:S05]  /*0200*/  CALL.ABS.NOINC R2 ;  /* 0x0000000002007343 */ /* 0x002fea0003c00000 */
.L_x_1:
[----:B------:R-:W-:Y:S05]  /*0210*/  EXIT ;  /* 0x000000000000794d */ /* 0x000fea0003800000 */
.L_x_2:
[----:B------:R-:W-:-:S00]  /*0220*/  BRA `(.L_x_2) ;  /* 0xfffffffc00fc7947 */ /* 0x000fc0000383ffff */
[----:B------:R-:W-:-:S00]  /*0230*/  NOP ;  /* 0x0000000000007918 */ /* 0x000fc00000000000 */
        /* <DEDUP_REMOVED lines=12> */
.L_x_3:


//--------------------- .nv.global.init           --------------------------
	.section	.nv.global.init,"aw",@progbits
.nv.global.init:
	.type		$str,@object
	.size		$str,($str$1 - $str)
$str:
        /*0000*/ 	.byte	0x62, 0x6c, 0x6f, 0x63, 0x6b, 0x49, 0x64, 0x78, 0x2e, 0x78, 0x3a, 0x25, 0x64, 0x20, 0x62, 0x6c
        /*0010*/ 	.byte	0x6f, 0x63, 0x6b, 0x44, 0x69, 0x6d, 0x2e, 0x78, 0x3a, 0x25, 0x64, 0x20, 0x74, 0x68, 0x72, 0x65
        /*0020*/ 	.byte	0x61, 0x64, 0x49, 0x64, 0x78, 0x2e, 0x78, 0x3a, 0x25, 0x64, 0x20, 0x78, 0x3a, 0x25, 0x64, 0x0a
        /*0030*/ 	.byte	0x00
	.type		$str$1,@object
	.size		$str$1,(.L_1 - $str$1)
$str$1:
        /*0031*/ 	.byte	0x62, 0x6c, 0x6f, 0x63, 0x6b, 0x49, 0x64, 0x78, 0x2e, 0x79, 0x3a, 0x25, 0x64, 0x20, 0x62, 0x6c
        /*0041*/ 	.byte	0x6f, 0x63, 0x6b, 0x44, 0x69, 0x6d, 0x2e, 0x79, 0x3a, 0x25, 0x64, 0x20, 0x74, 0x68, 0x72, 0x65
        /*0051*/ 	.byte	0x61, 0x64, 0x49, 0x64, 0x78, 0x2e, 0x79, 0x3a, 0x25, 0x64, 0x20, 0x79, 0x3a, 0x25, 0x64, 0x0a
        /*0061*/ 	.byte	0x00
.L_1:


//--------------------- .nv.shared.reserved.0     --------------------------
	.section	.nv.shared.reserved.0,"aw",@nobits
	.weak		__nv_reservedSMEM_offset_0_alias
	.size		__nv_reservedSMEM_offset_0_alias, 0, 64
	.other		__nv_reservedSMEM_offset_0_alias,@"STO_CUDA_RESERVED_SHARED STV_DEFAULT"
__nv_reservedSMEM_offset_0_alias:
	.zero		0
	.zero		64


//--------------------- .nv.constant0._Z11gemm_kernelPfS_S_iii --------------------------
	.section	.nv.constant0._Z11gemm_kernelPfS_S_iii,"a",@progbits
	.sectionflags	@""
	.align	4
.nv.constant0._Z11gemm_kernelPfS_S_iii:
	.zero		932


//--------------------- SYMBOLS --------------------------

	.type		.nv.reservedSmem.offset0,@object
	.size		.nv.reservedSmem.offset0,0x4
	.type		vprintf,@function
